	.headerflags	@"EF_CUDA_TEXMODE_UNIFIED EF_CUDA_64BIT_ADDRESS EF_CUDA_ACCELERATORS EF_CUDA_SM90 EF_CUDA_VIRTUAL_SM(EF_CUDA_SM90)"
	.elftype	@"ET_EXEC"


//--------------------- .nv.info                  --------------------------
	.section	.nv.info,"",@"SHT_CUDA_INFO"
	.align	4


	//----- nvinfo : EIATTR_REGCOUNT
	.align		4
        /*0000*/ 	.byte	0x04, 0x2f
        /*0002*/ 	.short	(.L_3 - .L_2)
	.align		4
.L_2:
        /*0004*/ 	.word	index@(triton_poi_fused__native_batch_norm_legit_no_training_cat_relu_20)
        /*0008*/ 	.word	0x00000020


	//----- nvinfo : EIATTR_MIN_STACK_SIZE
	.align		4
.L_3:
        /*000c*/ 	.byte	0x04, 0x12
        /*000e*/ 	.short	(.L_5 - .L_4)
	.align		4
.L_4:
        /*0010*/ 	.word	index@(triton_poi_fused__native_batch_norm_legit_no_training_cat_relu_20)
        /*0014*/ 	.word	0x00000000


	//----- nvinfo : EIATTR_FRAME_SIZE
	.align		4
.L_5:
        /*0018*/ 	.byte	0x04, 0x11
        /*001a*/ 	.short	(.L_7 - .L_6)
	.align		4
.L_6:
        /*001c*/ 	.word	index@(triton_poi_fused__native_batch_norm_legit_no_training_cat_relu_20)
        /*0020*/ 	.word	0x00000000


	//----- nvinfo : EIATTR_MIN_STACK_SIZE
	.align		4
.L_7:
        /*0024*/ 	.byte	0x04, 0x12
        /*0026*/ 	.short	(.L_9 - .L_8)
	.align		4
.L_8:
        /*0028*/ 	.word	index@(triton_poi_fused__native_batch_norm_legit_no_training_cat_relu_20)
        /*002c*/ 	.word	0x00000000
.L_9:


//--------------------- .nv.info.triton_poi_fused__native_batch_norm_legit_no_training_cat_relu_20 --------------------------
	.section	.nv.info.triton_poi_fused__native_batch_norm_legit_no_training_cat_relu_20,"",@"SHT_CUDA_INFO"
	.sectionflags	@""
	.align	4


	//----- nvinfo : EIATTR_CUDA_API_VERSION
	.align		4
        /*0000*/ 	.byte	0x04, 0x37
        /*0002*/ 	.short	(.L_11 - .L_10)
.L_10:
        /*0004*/ 	.word	0x0000007c


	//----- nvinfo : EIATTR_KPARAM_INFO
	.align		4
.L_11:
        /*0008*/ 	.byte	0x04, 0x17
        /*000a*/ 	.short	(.L_13 - .L_12)
.L_12:
        /*000c*/ 	.word	0x00000000
        /*0010*/ 	.short	0x0008
        /*0012*/ 	.short	0x0040
        /*0014*/ 	.byte	0x00, 0xf0, 0x11, 0x00


	//----- nvinfo : EIATTR_KPARAM_INFO
	.align		4
.L_13:
        /*0018*/ 	.byte	0x04, 0x17
        /*001a*/ 	.short	(.L_15 - .L_14)
.L_14:
        /*001c*/ 	.word	0x00000000
        /*0020*/ 	.short	0x0007
        /*0022*/ 	.short	0x0038
        /*0024*/ 	.byte	0x00, 0xf4, 0x21, 0x00


	//----- nvinfo : EIATTR_KPARAM_INFO
	.align		4
.L_15:
        /*0028*/ 	.byte	0x04, 0x17
        /*002a*/ 	.short	(.L_17 - .L_16)
.L_16:
        /*002c*/ 	.word	0x00000000
        /*0030*/ 	.short	0x0006
        /*0032*/ 	.short	0x0030
        /*0034*/ 	.byte	0x00, 0xf4, 0x21, 0x00


	//----- nvinfo : EIATTR_KPARAM_INFO
	.align		4
.L_17:
        /*0038*/ 	.byte	0x04, 0x17
        /*003a*/ 	.short	(.L_19 - .L_18)
.L_18:
        /*003c*/ 	.word	0x00000000
        /*0040*/ 	.short	0x0005
        /*0042*/ 	.short	0x0028
        /*0044*/ 	.byte	0x00, 0xf4, 0x21, 0x00


	//----- nvinfo : EIATTR_KPARAM_INFO
	.align		4
.L_19:
        /*0048*/ 	.byte	0x04, 0x17
        /*004a*/ 	.short	(.L_21 - .L_20)
.L_20:
        /*004c*/ 	.word	0x00000000
        /*0050*/ 	.short	0x0004
        /*0052*/ 	.short	0x0020
        /*0054*/ 	.byte	0x00, 0xf4, 0x21, 0x00


	//----- nvinfo : EIATTR_KPARAM_INFO
	.align		4
.L_21:
        /*0058*/ 	.byte	0x04, 0x17
        /*005a*/ 	.short	(.L_23 - .L_22)
.L_22:
        /*005c*/ 	.word	0x00000000
        /*0060*/ 	.short	0x0003
        /*0062*/ 	.short	0x0018
        /*0064*/ 	.byte	0x00, 0xf4, 0x21, 0x00


	//----- nvinfo : EIATTR_KPARAM_INFO
	.align		4
.L_23:
        /*0068*/ 	.byte	0x04, 0x17
        /*006a*/ 	.short	(.L_25 - .L_24)
.L_24:
        /*006c*/ 	.word	0x00000000
        /*0070*/ 	.short	0x0002
        /*0072*/ 	.short	0x0010
        /*0074*/ 	.byte	0x00, 0xf4, 0x21, 0x00


	//----- nvinfo : EIATTR_KPARAM_INFO
	.align		4
.L_25:
        /*0078*/ 	.byte	0x04, 0x17
        /*007a*/ 	.short	(.L_27 - .L_26)
.L_26:
        /*007c*/ 	.word	0x00000000
        /*0080*/ 	.short	0x0001
        /*0082*/ 	.short	0x0008
        /*0084*/ 	.byte	0x00, 0xf4, 0x21, 0x00


	//----- nvinfo : EIATTR_KPARAM_INFO
	.align		4
.L_27:
        /*0088*/ 	.byte	0x04, 0x17
        /*008a*/ 	.short	(.L_29 - .L_28)
.L_28:
        /*008c*/ 	.word	0x00000000
        /*0090*/ 	.short	0x0000
        /*0092*/ 	.short	0x0000
        /*0094*/ 	.byte	0x00, 0xf4, 0x21, 0x00


	//----- nvinfo : EIATTR_SPARSE_MMA_MASK
	.align		4
.L_29:
        /*0098*/ 	.byte	0x03, 0x50
        /*009a*/ 	.short	0x0000


	//----- nvinfo : EIATTR_MAXREG_COUNT
	.align		4
        /*009c*/ 	.byte	0x03, 0x1b
        /*009e*/ 	.short	0x00ff


	//----- nvinfo : EIATTR_EXIT_INSTR_OFFSETS
	.align		4
        /*00a0*/ 	.byte	0x04, 0x1c
        /*00a2*/ 	.short	(.L_31 - .L_30)


	//   ....[0]....
.L_30:
        /*00a4*/ 	.word	0x00000b40


	//----- nvinfo : EIATTR_REQNTID
	.align		4
.L_31:
        /*00a8*/ 	.byte	0x04, 0x10
        /*00aa*/ 	.short	(.L_33 - .L_32)
.L_32:
        /*00ac*/ 	.word	0x00000080
        /*00b0*/ 	.word	0x00000001
        /*00b4*/ 	.word	0x00000001


	//----- nvinfo : EIATTR_CBANK_PARAM_SIZE
	.align		4
.L_33:
        /*00b8*/ 	.byte	0x03, 0x19
        /*00ba*/ 	.short	0x0044


	//----- nvinfo : EIATTR_PARAM_CBANK
	.align		4
        /*00bc*/ 	.byte	0x04, 0x0a
        /*00be*/ 	.short	(.L_35 - .L_34)
	.align		4
.L_34:
        /*00c0*/ 	.word	index@(.nv.constant0.triton_poi_fused__native_batch_norm_legit_no_training_cat_relu_20)
        /*00c4*/ 	.short	0x0210
        /*00c6*/ 	.short	0x0044


	//----- nvinfo : EIATTR_SW_WAR
	.align		4
.L_35:
        /*00c8*/ 	.byte	0x04, 0x36
        /*00ca*/ 	.short	(.L_37 - .L_36)
.L_36:
        /*00cc*/ 	.word	0x00000008
.L_37:


//--------------------- .nv.callgraph             --------------------------
	.section	.nv.callgraph,"",@"SHT_CUDA_CALLGRAPH"
	.align	4
	.sectionentsize	8
	.align		4
        /*0000*/ 	.word	0x00000000
	.align		4
        /*0004*/ 	.word	0xffffffff
	.align		4
        /*0008*/ 	.word	0x00000000
	.align		4
        /*000c*/ 	.word	0xfffffffe
	.align		4
        /*0010*/ 	.word	0x00000000
	.align		4
        /*0014*/ 	.word	0xfffffffd
	.align		4
        /*0018*/ 	.word	0x00000000
	.align		4
        /*001c*/ 	.word	0xfffffffc


//--------------------- .nv.constant4             --------------------------
	.section	.nv.constant4,"a",@progbits
	.align	8
	.align		8
.nv.constant4:
        /*0000*/ 	.dword	_$_str
	.align		8
        /*0008*/ 	.dword	_$_str_$_2


//--------------------- .text.triton_poi_fused__native_batch_norm_legit_no_training_cat_relu_20 --------------------------
	.section	.text.triton_poi_fused__native_batch_norm_legit_no_training_cat_relu_20,"ax",@progbits
	.align	128
        .global         triton_poi_fused__native_batch_norm_legit_no_training_cat_relu_20
        .type           triton_poi_fused__native_batch_norm_legit_no_training_cat_relu_20,@function
        .size           triton_poi_fused__native_batch_norm_legit_no_training_cat_relu_20,(.L_x_1 - triton_poi_fused__native_batch_norm_legit_no_training_cat_relu_20)
        .other          triton_poi_fused__native_batch_norm_legit_no_training_cat_relu_20,@"STO_CUDA_ENTRY STV_DEFAULT"
triton_poi_fused__native_batch_norm_legit_no_training_cat_relu_20:
.text.triton_poi_fused__native_batch_norm_legit_no_training_cat_relu_20:
[----:B------:R-:W-:Y:S01]  /*0000*/  LDC R1, c[0x0][0x28] ;  /* 0x00000a00ff017b82 */ /* 0x000fe20000000800 */
[----:B------:R-:W1:Y:S07]  /*0010*/  S2R R0, SR_TID.X ;  /* 0x0000000000007919 */ /* 0x000e6e0000002100 */
[----:B------:R-:W2:Y:S01]  /*0020*/  LDC.64 R2, c[0x0][0x228] ;  /* 0x00008a00ff027b82 */ /* 0x000ea20000000a00 */
[----:B------:R-:W-:Y:S01]  /*0030*/  ULDC.64 UR4, c[0x0][0x208] ;  /* 0x0000820000047ab9 */ /* 0x000fe20000000a00 */
[----:B------:R-:W3:Y:S01]  /*0040*/  S2R R21, SR_CTAID.X ;  /* 0x0000000000157919 */ /* 0x000ee20000002500 */
[----:B------:R-:W-:Y:S01]  /*0050*/  IMAD.MOV.U32 R12, RZ, RZ, 0x3e800000 ;  /* 0x3e800000ff0c7424 */ /* 0x000fe200078e00ff */
[----:B------:R-:W-:-:S04]  /*0060*/  ULDC.64 UR6, c[0x0][0x218] ;  /* 0x0000860000067ab9 */ /* 0x000fc80000000a00 */
[----:B------:R-:W4:Y:S08]  /*0070*/  LDC.64 R28, c[0x0][0x238] ;  /* 0x00008e00ff1c7b82 */ /* 0x000f300000000a00 */
[----:B------:R-:W5:Y:S01]  /*0080*/  LDC.64 R16, c[0x0][0x210] ;  /* 0x00008400ff107b82 */ /* 0x000f620000000a00 */
[----:B-1----:R-:W-:Y:S01]  /*0090*/  IMAD.SHL.U32 R0, R0, 0x4, RZ ;  /* 0x0000000400007824 */ /* 0x002fe200078e00ff */
[----:B---3--:R-:W-:-:S04]  /*00a0*/  SHF.R.S32.HI R5, RZ, 0x15, R21 ;  /* 0x00000015ff057819 */ /* 0x008fc80000011415 */
[----:B------:R-:W-:Y:S02]  /*00b0*/  LOP3.LUT R0, R0, 0x1fc, RZ, 0xc0, !PT ;  /* 0x000001fc00007812 */ /* 0x000fe400078ec0ff */
[----:B------:R-:W-:-:S03]  /*00c0*/  SGXT R5, R5, 0x1 ;  /* 0x000000010505781a */ /* 0x000fc60000000200 */
[----:B------:R-:W-:-:S04]  /*00d0*/  IMAD R21, R21, 0x400, R0 ;  /* 0x0000040015157824 */ /* 0x000fc800078e0200 */
[----:B------:R-:W-:Y:S01]  /*00e0*/  VIADD R0, R21, 0x200 ;  /* 0x0000020015007836 */ /* 0x000fe20000000000 */
[----:B------:R-:W-:-:S04]  /*00f0*/  LEA.HI R4, R5, R21, RZ, 0x6 ;  /* 0x0000001505047211 */ /* 0x000fc800078f30ff */
[----:B------:R-:W-:Y:S02]  /*0100*/  SHF.R.S32.HI R27, RZ, 0x6, R4 ;  /* 0x00000006ff1b7819 */ /* 0x000fe40000011404 */
[----:B------:R-:W-:-:S03]  /*0110*/  LEA.HI R5, R5, R0, RZ, 0x6 ;  /* 0x0000000005057211 */ /* 0x000fc600078f30ff */
[----:B------:R-:W-:Y:S01]  /*0120*/  IMAD.HI R7, R27, 0x4ec4ec4f, RZ ;  /* 0x4ec4ec4f1b077827 */ /* 0x000fe200078e02ff */
[----:B------:R-:W-:-:S04]  /*0130*/  SHF.R.S32.HI R5, RZ, 0x6, R5 ;  /* 0x00000006ff057819 */ /* 0x000fc80000011405 */
[----:B------:R-:W-:Y:S01]  /*0140*/  SHF.R.U32.HI R8, RZ, 0x1f, R7 ;  /* 0x0000001fff087819 */ /* 0x000fe20000011607 */
[----:B------:R-:W-:-:S03]  /*0150*/  IMAD.HI R6, R5, 0x4ec4ec4f, RZ ;  /* 0x4ec4ec4f05067827 */ /* 0x000fc600078e02ff */
[----:B------:R-:W-:Y:S02]  /*0160*/  LEA.HI.SX32 R8, R7, R8, 0x19 ;  /* 0x0000000807087211 */ /* 0x000fe400078fcaff */
[----:B------:R-:W-:-:S03]  /*0170*/  SHF.R.U32.HI R7, RZ, 0x1f, R6 ;  /* 0x0000001fff077819 */ /* 0x000fc60000011606 */
[----:B------:R-:W-:Y:S01]  /*0180*/  IMAD R27, R8, -0x1a0, R27 ;  /* 0xfffffe60081b7824 */ /* 0x000fe200078e021b */
[----:B------:R-:W-:-:S03]  /*0190*/  LEA.HI.SX32 R8, R6, R7, 0x19 ;  /* 0x0000000706087211 */ /* 0x000fc600078fcaff */
[----:B--2---:R-:W-:-:S04]  /*01a0*/  IMAD.WIDE R6, R27, 0x4, R2 ;  /* 0x000000041b067825 */ /* 0x004fc800078e0202 */
[----:B------:R-:W-:Y:S02]  /*01b0*/  IMAD R25, R8, -0x1a0, R5 ;  /* 0xfffffe6008197824 */ /* 0x000fe400078e0205 */
[----:B------:R1:W2:Y:S02]  /*01c0*/  LDG.E.EL R6, desc[UR4][R6.64] ;  /* 0x0000000406067981 */ /* 0x0002a4000c2e1900 */
[----:B------:R-:W-:-:S06]  /*01d0*/  IMAD.WIDE R2, R25, 0x4, R2 ;  /* 0x0000000419027825 */ /* 0x000fcc00078e0202 */
[----:B------:R-:W3:Y:S01]  /*01e0*/  LDG.E.EL R2, desc[UR4][R2.64] ;  /* 0x0000000402027981 */ /* 0x000ee2000c2e1900 */
[----:B------:R-:W-:Y:S01]  /*01f0*/  IMAD.HI R14, R21, 0x4ec4ec4f, RZ ;  /* 0x4ec4ec4f150e7827 */ /* 0x000fe200078e02ff */
[----:B------:R-:W-:-:S03]  /*0200*/  LOP3.LUT R4, R4, 0xffffffc0, RZ, 0xc0, !PT ;  /* 0xffffffc004047812 */ /* 0x000fc600078ec0ff */
[----:B------:R-:W-:Y:S01]  /*0210*/  IMAD.HI R8, R0, 0x4ec4ec4f, RZ ;  /* 0x4ec4ec4f00087827 */ /* 0x000fe200078e02ff */
[----:B------:R-:W-:-:S03]  /*0220*/  SHF.R.U32.HI R9, RZ, 0x1f, R14 ;  /* 0x0000001fff097819 */ /* 0x000fc6000001160e */
[----:B------:R-:W-:Y:S01]  /*0230*/  IMAD.IADD R19, R21, 0x1, -R4 ;  /* 0x0000000115137824 */ /* 0x000fe200078e0a04 */
[----:B------:R-:W-:Y:S02]  /*0240*/  LEA.HI.SX32 R14, R14, R9, 0x13 ;  /* 0x000000090e0e7211 */ /* 0x000fe400078f9aff */
[----:B-1----:R-:W-:Y:S02]  /*0250*/  SHF.R.U32.HI R7, RZ, 0x1f, R8 ;  /* 0x0000001fff077819 */ /* 0x002fe40000011608 */
[----:B------:R-:W-:Y:S01]  /*0260*/  SHF.R.S32.HI R18, RZ, 0x1f, R19 ;  /* 0x0000001fff127819 */ /* 0x000fe20000011413 */
[----:B------:R-:W-:Y:S01]  /*0270*/  IMAD.SHL.U32 R4, R14, 0x800, RZ ;  /* 0x000008000e047824 */ /* 0x000fe200078e00ff */
[----:B------:R-:W-:-:S04]  /*0280*/  LEA.HI.SX32 R11, R8, R7, 0x13 ;  /* 0x00000007080b7211 */ /* 0x000fc800078f9aff */
[----:B------:R-:W-:Y:S01]  /*0290*/  SHF.R.S32.HI R8, RZ, 0x1f, R4 ;  /* 0x0000001fff087819 */ /* 0x000fe20000011404 */
[----:B------:R-:W-:-:S04]  /*02a0*/  IMAD R0, R11, -0x6800, R0 ;  /* 0xffff98000b007824 */ /* 0x000fc800078e0200 */
[C---:B------:R-:W-:Y:S02]  /*02b0*/  IMAD R15, R11.reuse, 0x6000, R0 ;  /* 0x000060000b0f7824 */ /* 0x040fe400078e0200 */
[----:B------:R-:W-:Y:S02]  /*02c0*/  IMAD.SHL.U32 R11, R11, 0x800, RZ ;  /* 0x000008000b0b7824 */ /* 0x000fe400078e00ff */
[----:B------:R-:W-:-:S03]  /*02d0*/  IMAD.SHL.U32 R0, R25, 0x40, RZ ;  /* 0x0000004019007824 */ /* 0x000fc600078e00ff */
[----:B------:R-:W-:Y:S01]  /*02e0*/  SHF.R.S32.HI R13, RZ, 0x1f, R11 ;  /* 0x0000001fff0d7819 */ /* 0x000fe2000001140b */
[----:B------:R-:W-:-:S04]  /*02f0*/  IMAD R22, R14, -0x6800, R21 ;  /* 0xffff98000e167824 */ /* 0x000fc800078e0215 */
[----:B------:R-:W-:Y:S02]  /*0300*/  IMAD R14, R14, 0x6000, R22 ;  /* 0x000060000e0e7824 */ /* 0x000fe400078e0216 */
[----:B--2---:R-:W-:Y:S01]  /*0310*/  FADD R10, R6, 9.9999997473787516356e-06 ;  /* 0x3727c5ac060a7421 */ /* 0x004fe20000000000 */
[----:B------:R-:W-:-:S05]  /*0320*/  IMAD.SHL.U32 R6, R27, 0x40, RZ ;  /* 0x000000401b067824 */ /* 0x000fca00078e00ff */
[----:B------:R-:W1:Y:S01]  /*0330*/  MUFU.SQRT R10, R10 ;  /* 0x0000000a000a7308 */ /* 0x000e620000002000 */
[-C--:B------:R-:W-:Y:S01]  /*0340*/  IADD3 R4, P4, P5, R6, R19.reuse, R4 ;  /* 0x0000001306047210 */ /* 0x080fe20007d9e004 */
[----:B---3--:R-:W-:Y:S01]  /*0350*/  FADD R5, R2, 9.9999997473787516356e-06 ;  /* 0x3727c5ac02057421 */ /* 0x008fe20000000000 */
[----:B------:R-:W-:Y:S01]  /*0360*/  SHF.R.S32.HI R7, RZ, 0x1f, R6 ;  /* 0x0000001fff077819 */ /* 0x000fe20000011406 */
[----:B------:R-:W2:Y:S03]  /*0370*/  LDC.64 R2, c[0x0][0x220] ;  /* 0x00008800ff027b82 */ /* 0x000ea60000000a00 */
[----:B------:R-:W-:Y:S01]  /*0380*/  IADD3.X R7, R7, R18, R8, P4, P5 ;  /* 0x0000001207077210 */ /* 0x000fe200027ea408 */
[----:B------:R-:W3:Y:S01]  /*0390*/  MUFU.SQRT R5, R5 ;  /* 0x0000000500057308 */ /* 0x000ee20000002000 */
[----:B------:R-:W-:Y:S02]  /*03a0*/  IADD3 R19, P4, P5, R0, R19, R11 ;  /* 0x0000001300137210 */ /* 0x000fe40007d9e00b */
[----:B------:R-:W-:Y:S01]  /*03b0*/  SHF.R.S32.HI R11, RZ, 0x1f, R0 ;  /* 0x0000001fff0b7819 */ /* 0x000fe20000011400 */
[----:B------:R-:W4:Y:S01]  /*03c0*/  LDC.64 R8, c[0x0][0x230] ;  /* 0x00008c00ff087b82 */ /* 0x000f220000000a00 */
[----:B-1----:R-:W-:-:S02]  /*03d0*/  FSETP.GT.AND P2, PT, R10, 8.50705917302346158658e+37, PT ;  /* 0x7e8000000a00780b */ /* 0x002fc40003f44000 */
[----:B------:R-:W-:Y:S02]  /*03e0*/  FSETP.GEU.AND P0, PT, R10, 1.175494350822287508e-38, PT ;  /* 0x008000000a00780b */ /* 0x000fe40003f0e000 */
[----:B------:R-:W-:Y:S02]  /*03f0*/  FSEL R6, R12, 1, P2 ;  /* 0x3f8000000c067808 */ /* 0x000fe40001000000 */
[----:B------:R-:W-:Y:S02]  /*0400*/  IADD3.X R18, R11, R18, R13, P4, P5 ;  /* 0x000000120b127210 */ /* 0x000fe400027ea40d */
[C---:B---3--:R-:W-:Y:S02]  /*0410*/  FSETP.GT.AND P3, PT, R5.reuse, 8.50705917302346158658e+37, PT ;  /* 0x7e8000000500780b */ /* 0x048fe40003f64000 */
[----:B------:R-:W-:-:S03]  /*0420*/  FSETP.GEU.AND P1, PT, R5, 1.175494350822287508e-38, PT ;  /* 0x008000000500780b */ /* 0x000fc60003f2e000 */
[----:B------:R-:W-:Y:S02]  /*0430*/  @P2 FMUL R10, R10, 0.25 ;  /* 0x3e8000000a0a2820 */ /* 0x000fe40000400000 */
[----:B------:R-:W-:Y:S02]  /*0440*/  @!P0 FMUL R6, R6, 16777216 ;  /* 0x4b80000006068820 */ /* 0x000fe40000400000 */
[----:B------:R-:W-:-:S04]  /*0450*/  @!P0 FMUL R10, R10, 16777216 ;  /* 0x4b8000000a0a8820 */ /* 0x000fc80000400000 */
[----:B------:R-:W-:Y:S01]  /*0460*/  @P3 FMUL R5, R5, 0.25 ;  /* 0x3e80000005053820 */ /* 0x000fe20000400000 */
[----:B------:R1:W3:Y:S03]  /*0470*/  MUFU.RCP R23, R10 ;  /* 0x0000000a00177308 */ /* 0x0002e60000001000 */
[----:B------:R-:W-:-:S06]  /*0480*/  @!P1 FMUL R5, R5, 16777216 ;  /* 0x4b80000005059820 */ /* 0x000fcc0000400000 */
[----:B------:R-:W4:Y:S01]  /*0490*/  MUFU.RCP R5, R5 ;  /* 0x0000000500057308 */ /* 0x000f220000001000 */
[----:B-1----:R-:W-:Y:S02]  /*04a0*/  FSEL R10, R12, 1, P3 ;  /* 0x3f8000000c0a7808 */ /* 0x002fe40001800000 */
[----:B------:R-:W-:-:S03]  /*04b0*/  LEA R12, P2, R4, UR6, 0x2 ;  /* 0x00000006040c7c11 */ /* 0x000fc6000f8410ff */
[----:B------:R-:W-:Y:S01]  /*04c0*/  @!P1 FMUL R10, R10, 16777216 ;  /* 0x4b8000000a0a9820 */ /* 0x000fe20000400000 */
[----:B------:R-:W-:Y:S01]  /*04d0*/  LEA.HI.X R13, R4, UR7, R7, 0x2, P2 ;  /* 0x00000007040d7c11 */ /* 0x000fe200090f1407 */
[----:B---3--:R-:W-:Y:S01]  /*04e0*/  FMUL R23, R23, R6 ;  /* 0x0000000617177220 */ /* 0x008fe20000400000 */
[C-C-:B--2---:R-:W-:Y:S01]  /*04f0*/  IMAD.WIDE R6, R27.reuse, 0x4, R2.reuse ;  /* 0x000000041b067825 */ /* 0x144fe200078e0202 */
[C---:B------:R-:W-:Y:S02]  /*0500*/  ISETP.GT.AND P0, PT, R27.reuse, 0x17f, PT ;  /* 0x0000017f1b00780c */ /* 0x040fe40003f04270 */
[----:B------:R-:W-:Y:S01]  /*0510*/  ISETP.GE.AND P3, PT, R27, 0x180, PT ;  /* 0x000001801b00780c */ /* 0x000fe20003f66270 */
[----:B------:R-:W-:Y:S01]  /*0520*/  IMAD.WIDE R2, R25, 0x4, R2 ;  /* 0x0000000419027825 */ /* 0x000fe200078e0202 */
[----:B------:R1:W2:Y:S03]  /*0530*/  LDG.E.EL R24, desc[UR4][R6.64] ;  /* 0x0000000406187981 */ /* 0x0002a6000c2e1900 */
[----:B0---4-:R-:W-:Y:S01]  /*0540*/  FMUL R0, R5, R10 ;  /* 0x0000000a05007220 */ /* 0x011fe20000400000 */
[--C-:B------:R-:W-:Y:S01]  /*0550*/  IMAD.WIDE R10, R27, 0x4, R8.reuse ;  /* 0x000000041b0a7825 */ /* 0x100fe200078e0208 */
[----:B------:R-:W3:Y:S03]  /*0560*/  LDG.E.EL R2, desc[UR4][R2.64] ;  /* 0x0000000402027981 */ /* 0x000ee6000c2e1900 */
[----:B------:R-:W-:-:S04]  /*0570*/  IMAD.WIDE R8, R25, 0x4, R8 ;  /* 0x0000000419087825 */ /* 0x000fc800078e0208 */
[----:B------:R-:W-:Y:S01]  /*0580*/  IMAD.WIDE R26, R27, 0x4, R28 ;  /* 0x000000041b1a7825 */ /* 0x000fe200078e021c */
[----:B------:R0:W4:Y:S01]  /*0590*/  LDG.E.EL R20, desc[UR4][R8.64] ;  /* 0x0000000408147981 */ /* 0x000122000c2e1900 */
[----:B------:R-:W-:Y:S02]  /*05a0*/  CS2R R4, SRZ ;  /* 0x0000000000047805 */ /* 0x000fe4000001ff00 */
[----:B-1----:R-:W-:Y:S01]  /*05b0*/  CS2R R6, SRZ ;  /* 0x0000000000067805 */ /* 0x002fe2000001ff00 */
[----:B------:R1:W2:Y:S04]  /*05c0*/  LDG.E.EL R3, desc[UR4][R10.64] ;  /* 0x000000040a037981 */ /* 0x0002a8000c2e1900 */
[----:B------:R5:W2:Y:S01]  /*05d0*/  LDG.E.EL R22, desc[UR4][R26.64] ;  /* 0x000000041a167981 */ /* 0x000aa2000c2e1900 */
[----:B0-----:R-:W-:-:S03]  /*05e0*/  CS2R R8, SRZ ;  /* 0x0000000000087805 */ /* 0x001fc6000001ff00 */
[----:B------:R0:W2:Y:S01]  /*05f0*/  @P0 LDG.E.128 R4, desc[UR4][R12.64+-0x18000] ;  /* 0xfe8000040c040981 */ /* 0x0000a2000c1e1d00 */
[----:B-1----:R-:W-:Y:S01]  /*0600*/  CS2R R10, SRZ ;  /* 0x00000000000a7805 */ /* 0x002fe2000001ff00 */
[----:B-----5:R-:W-:-:S05]  /*0610*/  IMAD.WIDE R26, R14, 0x4, R16 ;  /* 0x000000040e1a7825 */ /* 0x020fca00078e0210 */
[----:B------:R1:W5:Y:S01]  /*0620*/  @!P3 LDG.E.128 R8, desc[UR4][R26.64] ;  /* 0x000000041a08b981 */ /* 0x000362000c1e1d00 */
[----:B------:R-:W-:Y:S01]  /*0630*/  ISETP.GE.AND P2, PT, R25, 0x180, PT ;  /* 0x000001801900780c */ /* 0x000fe20003f46270 */
[----:B------:R-:W-:Y:S01]  /*0640*/  IMAD.WIDE R16, R15, 0x4, R16 ;  /* 0x000000040f107825 */ /* 0x000fe200078e0210 */
[----:B------:R-:W-:Y:S02]  /*0650*/  ISETP.GT.AND P1, PT, R25, 0x17f, PT ;  /* 0x0000017f1900780c */ /* 0x000fe40003f24270 */
[----:B0-----:R-:W-:Y:S02]  /*0660*/  CS2R R12, SRZ ;  /* 0x00000000000c7805 */ /* 0x001fe4000001ff00 */
[----:B------:R-:W-:Y:S02]  /*0670*/  CS2R R14, SRZ ;  /* 0x00000000000e7805 */ /* 0x000fe4000001ff00 */
[----:B-1----:R-:W-:-:S05]  /*0680*/  LEA R26, P4, R19, UR6, 0x2 ;  /* 0x00000006131a7c11 */ /* 0x002fca000f8810ff */
[----:B------:R0:W3:Y:S01]  /*0690*/  @!P2 LDG.E.128 R12, desc[UR4][R16.64] ;  /* 0x00000004100ca981 */ /* 0x0000e2000c1e1d00 */
[----:B------:R-:W-:Y:S02]  /*06a0*/  LEA.HI.X R27, R19, UR7, R18, 0x2, P4 ;  /* 0x00000007131b7c11 */ /* 0x000fe4000a0f1412 */
[----:B------:R-:W-:Y:S02]  /*06b0*/  CS2R R18, SRZ ;  /* 0x0000000000127805 */ /* 0x000fe4000001ff00 */
[----:B0-----:R-:W-:-:S06]  /*06c0*/  CS2R R16, SRZ ;  /* 0x0000000000107805 */ /* 0x001fcc000001ff00 */
[----:B------:R0:W3:Y:S01]  /*06d0*/  @P1 LDG.E.128 R16, desc[UR4][R26.64+-0x18000] ;  /* 0xfe8000041a101981 */ /* 0x0000e2000c1e1d00 */
[----:B------:R-:W-:-:S05]  /*06e0*/  IMAD.WIDE R28, R25, 0x4, R28 ;  /* 0x00000004191c7825 */ /* 0x000fca00078e021c */
[----:B------:R1:W4:Y:S01]  /*06f0*/  LDG.E.EL R25, desc[UR4][R28.64] ;  /* 0x000000041c197981 */ /* 0x000322000c2e1900 */
[----:B--2---:R-:W-:Y:S02]  /*0700*/  SEL R4, R4, RZ, P0 ;  /* 0x000000ff04047207 */ /* 0x004fe40000000000 */
[----:B0-----:R-:W-:Y:S02]  /*0710*/  SEL R26, R7, RZ, P0 ;  /* 0x000000ff071a7207 */ /* 0x001fe40000000000 */
[----:B-----5:R-:W-:-:S04]  /*0720*/  SEL R8, R8, RZ, !P3 ;  /* 0x000000ff08087207 */ /* 0x020fc80005800000 */
[----:B------:R-:W-:Y:S02]  /*0730*/  SEL R4, R8, R4, !P3 ;  /* 0x0000000408047207 */ /* 0x000fe40005800000 */
[----:B------:R-:W-:Y:S02]  /*0740*/  SEL R8, R5, RZ, P0 ;  /* 0x000000ff05087207 */ /* 0x000fe40000000000 */
[----:B------:R-:W-:Y:S02]  /*0750*/  SEL R5, R9, RZ, !P3 ;  /* 0x000000ff09057207 */ /* 0x000fe40005800000 */
[----:B------:R-:W-:Y:S02]  /*0760*/  SEL R6, R6, RZ, P0 ;  /* 0x000000ff06067207 */ /* 0x000fe40000000000 */
[----:B------:R-:W-:Y:S02]  /*0770*/  SEL R7, R11, RZ, !P3 ;  /* 0x000000ff0b077207 */ /* 0x000fe40005800000 */
[----:B------:R-:W-:-:S02]  /*0780*/  SEL R9, R10, RZ, !P3 ;  /* 0x000000ff0a097207 */ /* 0x000fc40005800000 */
[----:B------:R-:W-:Y:S02]  /*0790*/  SEL R5, R5, R8, !P3 ;  /* 0x0000000805057207 */ /* 0x000fe40005800000 */
[----:B------:R-:W-:Y:S02]  /*07a0*/  SEL R7, R7, R26, !P3 ;  /* 0x0000001a07077207 */ /* 0x000fe40005800000 */
[----:B------:R-:W-:Y:S01]  /*07b0*/  SEL R6, R9, R6, !P3 ;  /* 0x0000000609067207 */ /* 0x000fe20005800000 */
[C---:B------:R-:W-:Y:S01]  /*07c0*/  FADD R10, -R24.reuse, R5 ;  /* 0x00000005180a7221 */ /* 0x040fe20000000100 */
[C---:B------:R-:W-:Y:S01]  /*07d0*/  FADD R8, -R24.reuse, R4 ;  /* 0x0000000418087221 */ /* 0x040fe20000000100 */
[C---:B-1----:R-:W-:Y:S02]  /*07e0*/  FADD R28, -R24.reuse, R7 ;  /* 0x00000007181c7221 */ /* 0x042fe40000000100 */
[----:B------:R-:W-:Y:S01]  /*07f0*/  FADD R26, -R24, R6 ;  /* 0x00000006181a7221 */ /* 0x000fe20000000100 */
[----:B------:R-:W-:-:S02]  /*0800*/  FMUL R24, R23, R10 ;  /* 0x0000000a17187220 */ /* 0x000fc40000400000 */
[----:B------:R-:W0:Y:S01]  /*0810*/  LDC.64 R10, c[0x0][0x240] ;  /* 0x00009000ff0a7b82 */ /* 0x000e220000000a00 */
[C---:B------:R-:W-:Y:S01]  /*0820*/  FMUL R29, R23.reuse, R28 ;  /* 0x0000001c171d7220 */ /* 0x040fe20000400000 */
[C---:B------:R-:W-:Y:S01]  /*0830*/  FMUL R27, R23.reuse, R26 ;  /* 0x0000001a171b7220 */ /* 0x040fe20000400000 */
[----:B------:R-:W-:Y:S01]  /*0840*/  FMUL R23, R23, R8 ;  /* 0x0000000817177220 */ /* 0x000fe20000400000 */
[----:B---3--:R-:W-:Y:S02]  /*0850*/  SEL R12, R12, RZ, !P2 ;  /* 0x000000ff0c0c7207 */ /* 0x008fe40005000000 */
[----:B------:R-:W-:Y:S02]  /*0860*/  SEL R13, R13, RZ, !P2 ;  /* 0x000000ff0d0d7207 */ /* 0x000fe40005000000 */
[----:B------:R-:W1:Y:S01]  /*0870*/  LDC.64 R8, c[0x0][0x248] ;  /* 0x00009200ff087b82 */ /* 0x000e620000000a00 */
[----:B------:R-:W-:Y:S02]  /*0880*/  SEL R14, R14, RZ, !P2 ;  /* 0x000000ff0e0e7207 */ /* 0x000fe40005000000 */
[----:B------:R-:W-:-:S02]  /*0890*/  @P2 SEL R12, R16, RZ, P1 ;  /* 0x000000ff100c2207 */ /* 0x000fc40000800000 */
[----:B------:R-:W-:Y:S02]  /*08a0*/  @P2 SEL R13, R17, RZ, P1 ;  /* 0x000000ff110d2207 */ /* 0x000fe40000800000 */
[----:B------:R-:W-:Y:S02]  /*08b0*/  SEL R15, R15, RZ, !P2 ;  /* 0x000000ff0f0f7207 */ /* 0x000fe40005000000 */
[----:B------:R-:W-:Y:S02]  /*08c0*/  @P2 SEL R14, R18, RZ, P1 ;  /* 0x000000ff120e2207 */ /* 0x000fe40000800000 */
[----:B------:R-:W-:Y:S01]  /*08d0*/  @P2 SEL R15, R19, RZ, P1 ;  /* 0x000000ff130f2207 */ /* 0x000fe20000800000 */
[C-C-:B------:R-:W-:Y:S01]  /*08e0*/  FFMA R24, R3.reuse, R24, R22.reuse ;  /* 0x0000001803187223 */ /* 0x140fe20000000016 */
[C-C-:B------:R-:W-:Y:S01]  /*08f0*/  FFMA R23, R3.reuse, R23, R22.reuse ;  /* 0x0000001703177223 */ /* 0x140fe20000000016 */
[C-C-:B------:R-:W-:Y:S01]  /*0900*/  FFMA R27, R3.reuse, R27, R22.reuse ;  /* 0x0000001b031b7223 */ /* 0x140fe20000000016 */
[----:B------:R-:W-:Y:S01]  /*0910*/  FFMA R29, R3, R29, R22 ;  /* 0x0000001d031d7223 */ /* 0x000fe20000000016 */
[C---:B------:R-:W-:Y:S01]  /*0920*/  FADD R17, -R2.reuse, R13 ;  /* 0x0000000d02117221 */ /* 0x040fe20000000100 */
[C---:B------:R-:W-:Y:S01]  /*0930*/  FADD R3, -R2.reuse, R12 ;  /* 0x0000000c02037221 */ /* 0x040fe20000000100 */
[C---:B------:R-:W-:Y:S01]  /*0940*/  FADD R19, -R2.reuse, R14 ;  /* 0x0000000e02137221 */ /* 0x040fe20000000100 */
[----:B------:R-:W-:Y:S01]  /*0950*/  FADD R2, -R2, R15 ;  /* 0x0000000f02027221 */ /* 0x000fe20000000100 */
[C---:B------:R-:W-:Y:S01]  /*0960*/  FMUL R17, R0.reuse, R17 ;  /* 0x0000001100117220 */ /* 0x040fe20000400000 */
[C---:B------:R-:W-:Y:S01]  /*0970*/  FMUL R16, R0.reuse, R3 ;  /* 0x0000000300107220 */ /* 0x040fe20000400000 */
[C---:B------:R-:W-:Y:S01]  /*0980*/  FMUL R18, R0.reuse, R19 ;  /* 0x0000001300127220 */ /* 0x040fe20000400000 */
[----:B------:R-:W-:Y:S01]  /*0990*/  FMUL R2, R0, R2 ;  /* 0x0000000200027220 */ /* 0x000fe20000400000 */
[C-C-:B----4-:R-:W-:Y:S01]  /*09a0*/  FFMA R0, R20.reuse, R17, R25.reuse ;  /* 0x0000001114007223 */ /* 0x150fe20000000019 */
[C-C-:B------:R-:W-:Y:S01]  /*09b0*/  FFMA R16, R20.reuse, R16, R25.reuse ;  /* 0x0000001014107223 */ /* 0x140fe20000000019 */
[C-C-:B------:R-:W-:Y:S01]  /*09c0*/  FFMA R18, R20.reuse, R18, R25.reuse ;  /* 0x0000001214127223 */ /* 0x140fe20000000019 */
[----:B------:R-:W-:Y:S01]  /*09d0*/  FFMA R19, R20, R2, R25 ;  /* 0x0000000214137223 */ /* 0x000fe20000000019 */
[----:B------:R-:W-:Y:S01]  /*09e0*/  FSETP.GEU.AND P6, PT, R29, RZ, PT ;  /* 0x000000ff1d00720b */ /* 0x000fe20003fce000 */
[----:B0-----:R-:W-:Y:S01]  /*09f0*/  IMAD.WIDE R2, R21, 0x4, R10 ;  /* 0x0000000415027825 */ /* 0x001fe200078e020a */
[----:B------:R-:W-:-:S02]  /*0a00*/  FSETP.GEU.AND P0, PT, R27, RZ, PT ;  /* 0x000000ff1b00720b */ /* 0x000fc40003f0e000 */
[----:B------:R-:W-:Y:S02]  /*0a10*/  SEL R11, R29, RZ, P6 ;  /* 0x000000ff1d0b7207 */ /* 0x000fe40003000000 */
[----:B------:R-:W-:Y:S02]  /*0a20*/  FSETP.GEU.AND P1, PT, R24, RZ, PT ;  /* 0x000000ff1800720b */ /* 0x000fe40003f2e000 */
[----:B------:R-:W-:Y:S02]  /*0a30*/  FSETP.GEU.AND P2, PT, R23, RZ, PT ;  /* 0x000000ff1700720b */ /* 0x000fe40003f4e000 */
[----:B------:R-:W-:Y:S02]  /*0a40*/  FSETP.GEU.AND P3, PT, R19, RZ, PT ;  /* 0x000000ff1300720b */ /* 0x000fe40003f6e000 */
[----:B------:R-:W-:Y:S02]  /*0a50*/  FSETP.GEU.AND P4, PT, R18, RZ, PT ;  /* 0x000000ff1200720b */ /* 0x000fe40003f8e000 */
[----:B------:R-:W-:-:S02]  /*0a60*/  FSETP.GEU.AND P5, PT, R0, RZ, PT ;  /* 0x000000ff0000720b */ /* 0x000fc40003fae000 */
[----:B------:R-:W-:Y:S01]  /*0a70*/  FSETP.GEU.AND P6, PT, R16, RZ, PT ;  /* 0x000000ff1000720b */ /* 0x000fe20003fce000 */
[----:B-1----:R-:W-:Y:S01]  /*0a80*/  IMAD.WIDE R20, R21, 0x4, R8 ;  /* 0x0000000415147825 */ /* 0x002fe200078e0208 */
[----:B------:R-:W-:Y:S02]  /*0a90*/  SEL R10, R27, RZ, P0 ;  /* 0x000000ff1b0a7207 */ /* 0x000fe40000000000 */
[----:B------:R-:W-:Y:S02]  /*0aa0*/  SEL R9, R24, RZ, P1 ;  /* 0x000000ff18097207 */ /* 0x000fe40000800000 */
[----:B------:R-:W-:Y:S02]  /*0ab0*/  SEL R8, R23, RZ, P2 ;  /* 0x000000ff17087207 */ /* 0x000fe40001000000 */
[----:B------:R-:W-:Y:S02]  /*0ac0*/  SEL R19, R19, RZ, P3 ;  /* 0x000000ff13137207 */ /* 0x000fe40001800000 */
[----:B------:R-:W-:-:S02]  /*0ad0*/  SEL R18, R18, RZ, P4 ;  /* 0x000000ff12127207 */ /* 0x000fc40002000000 */
[----:B------:R-:W-:Y:S02]  /*0ae0*/  SEL R17, R0, RZ, P5 ;  /* 0x000000ff00117207 */ /* 0x000fe40002800000 */
[----:B------:R-:W-:Y:S01]  /*0af0*/  SEL R16, R16, RZ, P6 ;  /* 0x000000ff10107207 */ /* 0x000fe20003000000 */
[----:B------:R-:W-:Y:S04]  /*0b00*/  STG.E.128 desc[UR4][R2.64], R4 ;  /* 0x0000000402007986 */ /* 0x000fe8000c101d04 */
[----:B------:R-:W-:Y:S04]  /*0b10*/  STG.E.128 desc[UR4][R2.64+0x800], R12 ;  /* 0x0008000c02007986 */ /* 0x000fe8000c101d04 */
[----:B------:R-:W-:Y:S04]  /*0b20*/  STG.E.128 desc[UR4][R20.64], R8 ;  /* 0x0000000814007986 */ /* 0x000fe8000c101d04 */
[----:B------:R-:W-:Y:S01]  /*0b30*/  STG.E.128 desc[UR4][R20.64+0x800], R16 ;  /* 0x0008001014007986 */ /* 0x000fe2000c101d04 */
[----:B------:R-:W-:Y:S05]  /*0b40*/  EXIT ;  /* 0x000000000000794d */ /* 0x000fea0003800000 */
.L_x_0:
[----:B------:R-:W-:-:S00]  /*0b50*/  BRA `(.L_x_0) ;  /* 0xfffffffc00fc7947 */ /* 0x000fc0000383ffff */
[----:B------:R-:W-:-:S00]  /*0b60*/  NOP ;  /* 0x0000000000007918 */ /* 0x000fc00000000000 */
        /* <DEDUP_REMOVED lines=9> */
.L_x_1:


//--------------------- .nv.global.init           --------------------------
	.section	.nv.global.init,"aw",@progbits
.nv.global.init:
	.type		_$_str,@object
	.size		_$_str,(_$_str_$_2 - _$_str)
_$_str:
        /*0000*/ 	.byte	0x5f, 0x5f, 0x43, 0x55, 0x44, 0x41, 0x5f, 0x46, 0x54, 0x5a, 0x00
	.type		_$_str_$_2,@object
	.size		_$_str_$_2,(.L_1 - _$_str_$_2)
_$_str_$_2:
        /*000b*/ 	.byte	0x5f, 0x5f, 0x43, 0x55, 0x44, 0x41, 0x5f, 0x50, 0x52, 0x45, 0x43, 0x5f, 0x53, 0x51, 0x52, 0x54
        /*001b*/ 	.byte	0x00
.L_1:


//--------------------- .nv.constant0.triton_poi_fused__native_batch_norm_legit_no_training_cat_relu_20 --------------------------
	.section	.nv.constant0.triton_poi_fused__native_batch_norm_legit_no_training_cat_relu_20,"a",@progbits
	.sectionflags	@""
	.align	4
.nv.constant0.triton_poi_fused__native_batch_norm_legit_no_training_cat_relu_20:
	.zero		596
